//
// Generated by NVIDIA NVVM Compiler
//
// Compiler Build ID: CL-36424714
// Cuda compilation tools, release 13.0, V13.0.88
// Based on NVVM 20.0.0
//

.version 9.0
.target sm_100
.address_size 64

	// .globl	_Z7kernel2PdS_iii
// _ZZ7kernel2PdS_iiiE1w has been demoted

.visible .entry _Z7kernel2PdS_iii(
	.param .u64 .ptr .align 1 _Z7kernel2PdS_iii_param_0,
	.param .u64 .ptr .align 1 _Z7kernel2PdS_iii_param_1,
	.param .u32 _Z7kernel2PdS_iii_param_2,
	.param .u32 _Z7kernel2PdS_iii_param_3,
	.param .u32 _Z7kernel2PdS_iii_param_4
)
{
	.reg .pred 	%p<3>;
	.reg .b32 	%r<9>;
	.reg .b64 	%rd<9>;
	.reg .b64 	%fd<5>;
	// demoted variable
	.shared .align 8 .f64 _ZZ7kernel2PdS_iiiE1w;
	ld.param.u64 	%rd1, [_Z7kernel2PdS_iii_param_0];
	ld.param.u64 	%rd2, [_Z7kernel2PdS_iii_param_1];
	ld.param.u32 	%r3, [_Z7kernel2PdS_iii_param_3];
	ld.param.u32 	%r4, [_Z7kernel2PdS_iii_param_4];
	mov.u32 	%r5, %ntid.x;
	mov.u32 	%r6, %ctaid.x;
	mov.u32 	%r1, %tid.x;
	mad.lo.s32 	%r2, %r5, %r6, %r1;
	setp.gt.s32 	%p1, %r2, %r4;
	@%p1 bra 	$L__BB0_4;
	setp.ne.s32 	%p2, %r1, 0;
	@%p2 bra 	$L__BB0_3;
	cvta.to.global.u64 	%rd3, %rd2;
	mul.wide.s32 	%rd4, %r3, 8;
	add.s64 	%rd5, %rd3, %rd4;
	ld.global.f64 	%fd1, [%rd5];
	st.shared.f64 	[_ZZ7kernel2PdS_iiiE1w], %fd1;
$L__BB0_3:
	bar.sync 	0;
	mad.lo.s32 	%r7, %r3, %r4, %r3;
	add.s32 	%r8, %r7, %r2;
	cvta.to.global.u64 	%rd6, %rd1;
	mul.wide.s32 	%rd7, %r8, 8;
	add.s64 	%rd8, %rd6, %rd7;
	ld.global.f64 	%fd2, [%rd8];
	ld.shared.f64 	%fd3, [_ZZ7kernel2PdS_iiiE1w];
	div.rn.f64 	%fd4, %fd2, %fd3;
	st.global.f64 	[%rd8], %fd4;
$L__BB0_4:
	ret;

}


// ===== COMPILED SASS (sm_100) =====

	.target	sm_100

	.elftype	@"ET_EXEC"


//--------------------- .note.nv.tkinfo           --------------------------
	.section	.note.nv.tkinfo,"",@"SHT_NOTE"
	.sectionflags	@"SHF_NOTE_NV_TKINFO"
	.tkinfo
        /*0018*/ 	.word	0x00000002
        /*0030*/ 	.string	""
        /*0030*/ 	.string	"ptxas"
        /*0030*/ 	.string	"Cuda compilation tools, release 13.0, V13.0.88"
        /*0030*/ 	.string	"Build cuda_13.0.r13.0/compiler.36424714_0"
        /*0030*/ 	.string	"-arch sm_100 -m 64 "



//--------------------- .note.nv.cuinfo           --------------------------
	.section	.note.nv.cuinfo,"",@"SHT_NOTE"
	.sectionflags	@"SHF_NOTE_NV_CUINFO"
        /*0018*/ 	.short	0x0002
        /*001a*/ 	.short	0x0064
        /*001c*/ 	.short	0x0082
	.zero		2


//--------------------- .nv.info                  --------------------------
	.section	.nv.info,"",@"SHT_CUDA_INFO"
	.align	4


	//----- nvinfo : EIATTR_REGCOUNT
	.align		4
        /*0000*/ 	.byte	0x04, 0x2f
        /*0002*/ 	.short	(.L_1 - .L_0)
	.align		4
.L_0:
        /*0004*/ 	.word	index@(_Z7kernel2PdS_iii)
        /*0008*/ 	.word	0x0000001a


	//----- nvinfo : EIATTR_FRAME_SIZE
	.align		4
.L_1:
        /*000c*/ 	.byte	0x04, 0x11
        /*000e*/ 	.short	(.L_3 - .L_2)
	.align		4
.L_2:
        /*0010*/ 	.word	index@($__internal_0_$__cuda_sm20_div_rn_f64_full)
        /*0014*/ 	.word	0x00000000


	//----- nvinfo : EIATTR_FRAME_SIZE
	.align		4
.L_3:
        /*0018*/ 	.byte	0x04, 0x11
        /*001a*/ 	.short	(.L_5 - .L_4)
	.align		4
.L_4:
        /*001c*/ 	.word	index@(_Z7kernel2PdS_iii)
        /*0020*/ 	.word	0x00000000


	//----- nvinfo : EIATTR_MIN_STACK_SIZE
	.align		4
.L_5:
        /*0024*/ 	.byte	0x04, 0x12
        /*0026*/ 	.short	(.L_7 - .L_6)
	.align		4
.L_6:
        /*0028*/ 	.word	index@(_Z7kernel2PdS_iii)
        /*002c*/ 	.word	0x00000000
.L_7:


//--------------------- .nv.compat                --------------------------
	.section	.nv.compat,"",@"SHT_CUDA_COMPAT_INFO"
	.align	4
        /*0000*/ 	.byte	0x02, 0x09, 0x00, 0x00, 0x02, 0x02, 0x01, 0x00, 0x02, 0x05, 0x05, 0x00, 0x03, 0x07, 0x01, 0x01
        /*0010*/ 	.byte	0x02, 0x03, 0x00, 0x00, 0x02, 0x06, 0x01, 0x00, 0x04, 0x0b, 0x08, 0x00, 0x01, 0x00, 0x00, 0x00
        /*0020*/ 	.byte	0x00, 0x00, 0x00, 0x00


//--------------------- .nv.info._Z7kernel2PdS_iii --------------------------
	.section	.nv.info._Z7kernel2PdS_iii,"",@"SHT_CUDA_INFO"
	.sectionflags	@""
	.align	4


	//----- nvinfo : EIATTR_CUDA_API_VERSION
	.align		4
        /*0000*/ 	.byte	0x04, 0x37
        /*0002*/ 	.short	(.L_9 - .L_8)
.L_8:
        /*0004*/ 	.word	0x00000082


	//----- nvinfo : EIATTR_KPARAM_INFO
	.align		4
.L_9:
        /*0008*/ 	.byte	0x04, 0x17
        /*000a*/ 	.short	(.L_11 - .L_10)
.L_10:
        /*000c*/ 	.word	0x00000000
        /*0010*/ 	.short	0x0004
        /*0012*/ 	.short	0x0018
        /*0014*/ 	.byte	0x00, 0xf0, 0x11, 0x00


	//----- nvinfo : EIATTR_KPARAM_INFO
	.align		4
.L_11:
        /*0018*/ 	.byte	0x04, 0x17
        /*001a*/ 	.short	(.L_13 - .L_12)
.L_12:
        /*001c*/ 	.word	0x00000000
        /*0020*/ 	.short	0x0003
        /*0022*/ 	.short	0x0014
        /*0024*/ 	.byte	0x00, 0xf0, 0x11, 0x00


	//----- nvinfo : EIATTR_KPARAM_INFO
	.align		4
.L_13:
        /*0028*/ 	.byte	0x04, 0x17
        /*002a*/ 	.short	(.L_15 - .L_14)
.L_14:
        /*002c*/ 	.word	0x00000000
        /*0030*/ 	.short	0x0002
        /*0032*/ 	.short	0x0010
        /*0034*/ 	.byte	0x00, 0xf0, 0x11, 0x00


	//----- nvinfo : EIATTR_KPARAM_INFO
	.align		4
.L_15:
        /*0038*/ 	.byte	0x04, 0x17
        /*003a*/ 	.short	(.L_17 - .L_16)
.L_16:
        /*003c*/ 	.word	0x00000000
        /*0040*/ 	.short	0x0001
        /*0042*/ 	.short	0x0008
        /*0044*/ 	.byte	0x00, 0xf5, 0x21, 0x00


	//----- nvinfo : EIATTR_KPARAM_INFO
	.align		4
.L_17:
        /*0048*/ 	.byte	0x04, 0x17
        /*004a*/ 	.short	(.L_19 - .L_18)
.L_18:
        /*004c*/ 	.word	0x00000000
        /*0050*/ 	.short	0x0000
        /*0052*/ 	.short	0x0000
        /*0054*/ 	.byte	0x00, 0xf5, 0x21, 0x00


	//----- nvinfo : EIATTR_SPARSE_MMA_MASK
	.align		4
.L_19:
        /*0058*/ 	.byte	0x03, 0x50
        /*005a*/ 	.short	0x0000


	//----- nvinfo : EIATTR_MAXREG_COUNT
	.align		4
        /*005c*/ 	.byte	0x03, 0x1b
        /*005e*/ 	.short	0x00ff


	//----- nvinfo : EIATTR_NUM_BARRIERS
	.align		4
        /*0060*/ 	.byte	0x02, 0x4c
        /*0062*/ 	.byte	0x01
	.zero		1


	//----- nvinfo : EIATTR_MERCURY_ISA_VERSION
	.align		4
        /*0064*/ 	.byte	0x03, 0x5f
        /*0066*/ 	.short	0x0101


	//----- nvinfo : EIATTR_VRC_CTA_INIT_COUNT
	.align		4
        /*0068*/ 	.byte	0x02, 0x4a
	.zero		1
	.zero		1


	//----- nvinfo : EIATTR_EXIT_INSTR_OFFSETS
	.align		4
        /*006c*/ 	.byte	0x04, 0x1c
        /*006e*/ 	.short	(.L_21 - .L_20)


	//   ....[0]....
.L_20:
        /*0070*/ 	.word	0x00000070


	//   ....[1]....
        /*0074*/ 	.word	0x000002e0


	//----- nvinfo : EIATTR_CRS_STACK_SIZE
	.align		4
.L_21:
        /*0078*/ 	.byte	0x04, 0x1e
        /*007a*/ 	.short	(.L_23 - .L_22)
.L_22:
        /*007c*/ 	.word	0x00000000


	//----- nvinfo : EIATTR_CBANK_PARAM_SIZE
	.align		4
.L_23:
        /*0080*/ 	.byte	0x03, 0x19
        /*0082*/ 	.short	0x001c


	//----- nvinfo : EIATTR_PARAM_CBANK
	.align		4
        /*0084*/ 	.byte	0x04, 0x0a
        /*0086*/ 	.short	(.L_25 - .L_24)
	.align		4
.L_24:
        /*0088*/ 	.word	index@(.nv.constant0._Z7kernel2PdS_iii)
        /*008c*/ 	.short	0x0380
        /*008e*/ 	.short	0x001c


	//----- nvinfo : EIATTR_SW_WAR
	.align		4
.L_25:
        /*0090*/ 	.byte	0x04, 0x36
        /*0092*/ 	.short	(.L_27 - .L_26)
.L_26:
        /*0094*/ 	.word	0x00000008
.L_27:


//--------------------- .nv.callgraph             --------------------------
	.section	.nv.callgraph,"",@"SHT_CUDA_CALLGRAPH"
	.align	4
	.sectionentsize	8
	.align		4
        /*0000*/ 	.word	0x00000000
	.align		4
        /*0004*/ 	.word	0xffffffff
	.align		4
        /*0008*/ 	.word	0x00000000
	.align		4
        /*000c*/ 	.word	0xfffffffe
	.align		4
        /*0010*/ 	.word	0x00000000
	.align		4
        /*0014*/ 	.word	0xfffffffd
	.align		4
        /*0018*/ 	.word	0x00000000
	.align		4
        /*001c*/ 	.word	0xfffffffc


//--------------------- .text._Z7kernel2PdS_iii   --------------------------
	.section	.text._Z7kernel2PdS_iii,"ax",@progbits
	.align	128
        .global         _Z7kernel2PdS_iii
        .type           _Z7kernel2PdS_iii,@function
        .size           _Z7kernel2PdS_iii,(.L_x_8 - _Z7kernel2PdS_iii)
        .other          _Z7kernel2PdS_iii,@"STO_CUDA_ENTRY STV_DEFAULT"
_Z7kernel2PdS_iii:
.text._Z7kernel2PdS_iii:
[----:B------:R-:W-:Y:S01]  /*0000*/  LDC R1, c[0x0][0x37c] ;  /* 0x0000df00ff017b82 */ /* 0x000fe20000000800 */
[----:B------:R-:W0:Y:S01]  /*0010*/  S2R R0, SR_CTAID.X ;  /* 0x0000000000007919 */ /* 0x000e220000002500 */
[----:B------:R-:W0:Y:S01]  /*0020*/  LDCU UR4, c[0x0][0x360] ;  /* 0x00006c00ff0477ac */ /* 0x000e220008000800 */
[----:B------:R-:W0:Y:S01]  /*0030*/  S2R R3, SR_TID.X ;  /* 0x0000000000037919 */ /* 0x000e220000002100 */
[----:B------:R-:W1:Y:S01]  /*0040*/  LDCU UR8, c[0x0][0x398] ;  /* 0x00007300ff0877ac */ /* 0x000e620008000800 */
[----:B0-----:R-:W-:-:S05]  /*0050*/  IMAD R0, R0, UR4, R3 ;  /* 0x0000000400007c24 */ /* 0x001fca000f8e0203 */
[----:B-1----:R-:W-:-:S13]  /*0060*/  ISETP.GT.AND P0, PT, R0, UR8, PT ;  /* 0x0000000800007c0c */ /* 0x002fda000bf04270 */
[----:B------:R-:W-:Y:S05]  /*0070*/  @P0 EXIT ;  /* 0x000000000000094d */ /* 0x000fea0003800000 */
[----:B------:R-:W-:Y:S01]  /*0080*/  ISETP.NE.AND P0, PT, R3, RZ, PT ;  /* 0x000000ff0300720c */ /* 0x000fe20003f05270 */
[----:B------:R-:W0:Y:S01]  /*0090*/  LDC R7, c[0x0][0x394] ;  /* 0x0000e500ff077b82 */ /* 0x000e220000000800 */
[----:B------:R-:W1:Y:S07]  /*00a0*/  LDCU.64 UR6, c[0x0][0x358] ;  /* 0x00006b00ff0677ac */ /* 0x000e6e0008000a00 */
[----:B------:R-:W2:Y:S08]  /*00b0*/  S2UR UR5, SR_CgaCtaId ;  /* 0x00000000000579c3 */ /* 0x000eb00000008800 */
[----:B------:R-:W0:Y:S08]  /*00c0*/  @!P0 LDC.64 R2, c[0x0][0x388] ;  /* 0x0000e200ff028b82 */ /* 0x000e300000000a00 */
[----:B------:R-:W3:Y:S01]  /*00d0*/  LDC.64 R4, c[0x0][0x380] ;  /* 0x0000e000ff047b82 */ /* 0x000ee20000000a00 */
[----:B0-----:R-:W-:-:S06]  /*00e0*/  @!P0 IMAD.WIDE R2, R7, 0x8, R2 ;  /* 0x0000000807028825 */ /* 0x001fcc00078e0202 */
[----:B-1----:R-:W4:Y:S01]  /*00f0*/  @!P0 LDG.E.64 R2, desc[UR6][R2.64] ;  /* 0x0000000602028981 */ /* 0x002f22000c1e1b00 */
[----:B------:R-:W-:Y:S01]  /*0100*/  UMOV UR4, 0x400 ;  /* 0x0000040000047882 */ /* 0x000fe20000000000 */
[----:B------:R-:W-:Y:S01]  /*0110*/  IMAD R7, R7, UR8, R7 ;  /* 0x0000000807077c24 */ /* 0x000fe2000f8e0207 */
[----:B--2---:R-:W-:-:S03]  /*0120*/  ULEA UR4, UR5, UR4, 0x18 ;  /* 0x0000000405047291 */ /* 0x004fc6000f8ec0ff */
[----:B------:R-:W-:-:S04]  /*0130*/  IMAD.IADD R7, R0, 0x1, R7 ;  /* 0x0000000100077824 */ /* 0x000fc800078e0207 */
[----:B---3--:R-:W-:-:S04]  /*0140*/  IMAD.WIDE R4, R7, 0x8, R4 ;  /* 0x0000000807047825 */ /* 0x008fc800078e0204 */
[----:B------:R-:W-:Y:S01]  /*0150*/  IMAD.MOV.U32 R10, RZ, RZ, 0x1 ;  /* 0x00000001ff0a7424 */ /* 0x000fe200078e00ff */
[----:B----4-:R-:W-:Y:S01]  /*0160*/  @!P0 STS.64 [UR4], R2 ;  /* 0x00000002ff008988 */ /* 0x010fe20008000a04 */
[----:B------:R-:W-:Y:S06]  /*0170*/  BAR.SYNC.DEFER_BLOCKING 0x0 ;  /* 0x0000000000007b1d */ /* 0x000fec0000010000 */
[----:B------:R-:W2:Y:S01]  /*0180*/  LDG.E.64 R8, desc[UR6][R4.64] ;  /* 0x0000000604087981 */ /* 0x000ea2000c1e1b00 */
[----:B------:R-:W-:Y:S03]  /*0190*/  BSSY.RECONVERGENT B0, `(.L_x_0) ;  /* 0x0000013000007945 */ /* 0x000fe60003800200 */
[----:B------:R-:W0:Y:S02]  /*01a0*/  LDS.64 R6, [UR4] ;  /* 0x00000004ff067984 */ /* 0x000e240008000a00 */
[----:B0-----:R-:W0:Y:S02]  /*01b0*/  MUFU.RCP64H R11, R7 ;  /* 0x00000007000b7308 */ /* 0x001e240000001800 */
[----:B0-----:R-:W-:-:S08]  /*01c0*/  DFMA R12, -R6, R10, 1 ;  /* 0x3ff00000060c742b */ /* 0x001fd0000000010a */
[----:B------:R-:W-:-:S08]  /*01d0*/  DFMA R12, R12, R12, R12 ;  /* 0x0000000c0c0c722b */ /* 0x000fd0000000000c */
[----:B------:R-:W-:-:S08]  /*01e0*/  DFMA R12, R10, R12, R10 ;  /* 0x0000000c0a0c722b */ /* 0x000fd0000000000a */
[----:B------:R-:W-:-:S08]  /*01f0*/  DFMA R10, -R6, R12, 1 ;  /* 0x3ff00000060a742b */ /* 0x000fd0000000010c */
[----:B------:R-:W-:-:S08]  /*0200*/  DFMA R10, R12, R10, R12 ;  /* 0x0000000a0c0a722b */ /* 0x000fd0000000000c */
[----:B--2---:R-:W-:Y:S01]  /*0210*/  DMUL R2, R8, R10 ;  /* 0x0000000a08027228 */ /* 0x004fe20000000000 */
[----:B------:R-:W-:-:S07]  /*0220*/  FSETP.GEU.AND P1, PT, |R9|, 6.5827683646048100446e-37, PT ;  /* 0x036000000900780b */ /* 0x000fce0003f2e200 */
[----:B------:R-:W-:-:S08]  /*0230*/  DFMA R12, -R6, R2, R8 ;  /* 0x00000002060c722b */ /* 0x000fd00000000108 */
[----:B------:R-:W-:-:S10]  /*0240*/  DFMA R2, R10, R12, R2 ;  /* 0x0000000c0a02722b */ /* 0x000fd40000000002 */
[----:B------:R-:W-:-:S05]  /*0250*/  FFMA R0, RZ, R7, R3 ;  /* 0x00000007ff007223 */ /* 0x000fca0000000003 */
[----:B------:R-:W-:-:S13]  /*0260*/  FSETP.GT.AND P0, PT, |R0|, 1.469367938527859385e-39, PT ;  /* 0x001000000000780b */ /* 0x000fda0003f04200 */
[----:B------:R-:W-:Y:S05]  /*0270*/  @P0 BRA P1, `(.L_x_1) ;  /* 0x0000000000100947 */ /* 0x000fea0000800000 */
[----:B------:R-:W-:-:S07]  /*0280*/  MOV R0, 0x2a0 ;  /* 0x000002a000007802 */ /* 0x000fce0000000f00 */
[----:B------:R-:W-:Y:S05]  /*0290*/  CALL.REL.NOINC `($__internal_0_$__cuda_sm20_div_rn_f64_full) ;  /* 0x0000000000147944 */ /* 0x000fea0003c00000 */
[----:B------:R-:W-:Y:S02]  /*02a0*/  IMAD.MOV.U32 R2, RZ, RZ, R12 ;  /* 0x000000ffff027224 */ /* 0x000fe400078e000c */
[----:B------:R-:W-:-:S07]  /*02b0*/  IMAD.MOV.U32 R3, RZ, RZ, R13 ;  /* 0x000000ffff037224 */ /* 0x000fce00078e000d */
.L_x_1:
[----:B------:R-:W-:Y:S05]  /*02c0*/  BSYNC.RECONVERGENT B0 ;  /* 0x0000000000007941 */ /* 0x000fea0003800200 */
.L_x_0:
[----:B------:R-:W-:Y:S01]  /*02d0*/  STG.E.64 desc[UR6][R4.64], R2 ;  /* 0x0000000204007986 */ /* 0x000fe2000c101b06 */
[----:B------:R-:W-:Y:S05]  /*02e0*/  EXIT ;  /* 0x000000000000794d */ /* 0x000fea0003800000 */
        .weak           $__internal_0_$__cuda_sm20_div_rn_f64_full
        .type           $__internal_0_$__cuda_sm20_div_rn_f64_full,@function
        .size           $__internal_0_$__cuda_sm20_div_rn_f64_full,(.L_x_8 - $__internal_0_$__cuda_sm20_div_rn_f64_full)
$__internal_0_$__cuda_sm20_div_rn_f64_full:
[C---:B------:R-:W-:Y:S01]  /*02f0*/  FSETP.GEU.AND P0, PT, |R7|.reuse, 1.469367938527859385e-39, PT ;  /* 0x001000000700780b */ /* 0x040fe20003f0e200 */
[----:B------:R-:W-:Y:S01]  /*0300*/  IMAD.MOV.U32 R16, RZ, RZ, 0x1 ;  /* 0x00000001ff107424 */ /* 0x000fe200078e00ff */
[----:B------:R-:W-:Y:S01]  /*0310*/  LOP3.LUT R2, R7, 0x800fffff, RZ, 0xc0, !PT ;  /* 0x800fffff07027812 */ /* 0x000fe200078ec0ff */
[----:B------:R-:W-:Y:S01]  /*0320*/  BSSY.RECONVERGENT B1, `(.L_x_2) ;  /* 0x0000055000017945 */ /* 0x000fe20003800200 */
[C---:B------:R-:W-:Y:S02]  /*0330*/  FSETP.GEU.AND P2, PT, |R9|.reuse, 1.469367938527859385e-39, PT ;  /* 0x001000000900780b */ /* 0x040fe40003f4e200 */
[----:B------:R-:W-:Y:S01]  /*0340*/  LOP3.LUT R3, R2, 0x3ff00000, RZ, 0xfc, !PT ;  /* 0x3ff0000002037812 */ /* 0x000fe200078efcff */
[----:B------:R-:W-:Y:S01]  /*0350*/  IMAD.MOV.U32 R2, RZ, RZ, R6 ;  /* 0x000000ffff027224 */ /* 0x000fe200078e0006 */
[----:B------:R-:W-:Y:S02]  /*0360*/  LOP3.LUT R12, R9, 0x7ff00000, RZ, 0xc0, !PT ;  /* 0x7ff00000090c7812 */ /* 0x000fe400078ec0ff */
[----:B------:R-:W-:-:S03]  /*0370*/  LOP3.LUT R15, R7, 0x7ff00000, RZ, 0xc0, !PT ;  /* 0x7ff00000070f7812 */ /* 0x000fc600078ec0ff */
[----:B------:R-:W-:Y:S01]  /*0380*/  @!P0 DMUL R2, R6, 8.98846567431157953865e+307 ;  /* 0x7fe0000006028828 */ /* 0x000fe20000000000 */
[----:B------:R-:W-:-:S03]  /*0390*/  ISETP.GE.U32.AND P1, PT, R12, R15, PT ;  /* 0x0000000f0c00720c */ /* 0x000fc60003f26070 */
[----:B------:R-:W-:Y:S01]  /*03a0*/  @!P2 LOP3.LUT R13, R7, 0x7ff00000, RZ, 0xc0, !PT ;  /* 0x7ff00000070da812 */ /* 0x000fe200078ec0ff */
[----:B------:R-:W-:Y:S01]  /*03b0*/  @!P2 IMAD.MOV.U32 R18, RZ, RZ, RZ ;  /* 0x000000ffff12a224 */ /* 0x000fe200078e00ff */
[----:B------:R-:W0:Y:S02]  /*03c0*/  MUFU.RCP64H R17, R3 ;  /* 0x0000000300117308 */ /* 0x000e240000001800 */
[----:B------:R-:W-:Y:S01]  /*03d0*/  @!P2 ISETP.GE.U32.AND P3, PT, R12, R13, PT ;  /* 0x0000000d0c00a20c */ /* 0x000fe20003f66070 */
[----:B------:R-:W-:-:S05]  /*03e0*/  IMAD.MOV.U32 R13, RZ, RZ, 0x1ca00000 ;  /* 0x1ca00000ff0d7424 */ /* 0x000fca00078e00ff */
[----:B------:R-:W-:-:S04]  /*03f0*/  @!P2 SEL R19, R13, 0x63400000, !P3 ;  /* 0x634000000d13a807 */ /* 0x000fc80005800000 */
[----:B------:R-:W-:-:S04]  /*0400*/  @!P2 LOP3.LUT R19, R19, 0x80000000, R9, 0xf8, !PT ;  /* 0x800000001313a812 */ /* 0x000fc800078ef809 */
[----:B------:R-:W-:Y:S01]  /*0410*/  @!P2 LOP3.LUT R19, R19, 0x100000, RZ, 0xfc, !PT ;  /* 0x001000001313a812 */ /* 0x000fe200078efcff */
[----:B0-----:R-:W-:-:S08]  /*0420*/  DFMA R10, R16, -R2, 1 ;  /* 0x3ff00000100a742b */ /* 0x001fd00000000802 */
[----:B------:R-:W-:-:S08]  /*0430*/  DFMA R10, R10, R10, R10 ;  /* 0x0000000a0a0a722b */ /* 0x000fd0000000000a */
[----:B------:R-:W-:Y:S01]  /*0440*/  DFMA R16, R16, R10, R16 ;  /* 0x0000000a1010722b */ /* 0x000fe20000000010 */
[----:B------:R-:W-:Y:S01]  /*0450*/  SEL R11, R13, 0x63400000, !P1 ;  /* 0x634000000d0b7807 */ /* 0x000fe20004800000 */
[----:B------:R-:W-:-:S03]  /*0460*/  IMAD.MOV.U32 R10, RZ, RZ, R8 ;  /* 0x000000ffff0a7224 */ /* 0x000fc600078e0008 */
[----:B------:R-:W-:-:S03]  /*0470*/  LOP3.LUT R11, R11, 0x800fffff, R9, 0xf8, !PT ;  /* 0x800fffff0b0b7812 */ /* 0x000fc600078ef809 */
[----:B------:R-:W-:-:S03]  /*0480*/  DFMA R20, R16, -R2, 1 ;  /* 0x3ff000001014742b */ /* 0x000fc60000000802 */
[----:B------:R-:W-:-:S05]  /*0490*/  @!P2 DFMA R10, R10, 2, -R18 ;  /* 0x400000000a0aa82b */ /* 0x000fca0000000812 */
[----:B------:R-:W-:Y:S01]  /*04a0*/  DFMA R16, R16, R20, R16 ;  /* 0x000000141010722b */ /* 0x000fe20000000010 */
[----:B------:R-:W-:Y:S02]  /*04b0*/  IMAD.MOV.U32 R21, RZ, RZ, R12 ;  /* 0x000000ffff157224 */ /* 0x000fe400078e000c */
[----:B------:R-:W-:Y:S01]  /*04c0*/  IMAD.MOV.U32 R20, RZ, RZ, R15 ;  /* 0x000000ffff147224 */ /* 0x000fe200078e000f */
[----:B------:R-:W-:Y:S02]  /*04d0*/  @!P0 LOP3.LUT R20, R3, 0x7ff00000, RZ, 0xc0, !PT ;  /* 0x7ff0000003148812 */ /* 0x000fe400078ec0ff */
[----:B------:R-:W-:Y:S02]  /*04e0*/  @!P2 LOP3.LUT R21, R11, 0x7ff00000, RZ, 0xc0, !PT ;  /* 0x7ff000000b15a812 */ /* 0x000fe400078ec0ff */
[----:B------:R-:W-:Y:S01]  /*04f0*/  DMUL R18, R16, R10 ;  /* 0x0000000a10127228 */ /* 0x000fe20000000000 */
[----:B------:R-:W-:Y:S02]  /*0500*/  VIADD R23, R20, 0xffffffff ;  /* 0xffffffff14177836 */ /* 0x000fe40000000000 */
[----:B------:R-:W-:-:S05]  /*0510*/  VIADD R22, R21, 0xffffffff ;  /* 0xffffffff15167836 */ /* 0x000fca0000000000 */
[----:B------:R-:W-:Y:S01]  /*0520*/  DFMA R14, R18, -R2, R10 ;  /* 0x80000002120e722b */ /* 0x000fe2000000000a */
[----:B------:R-:W-:-:S04]  /*0530*/  ISETP.GT.U32.AND P0, PT, R22, 0x7feffffe, PT ;  /* 0x7feffffe1600780c */ /* 0x000fc80003f04070 */
[----:B------:R-:W-:-:S03]  /*0540*/  ISETP.GT.U32.OR P0, PT, R23, 0x7feffffe, P0 ;  /* 0x7feffffe1700780c */ /* 0x000fc60000704470 */
[----:B------:R-:W-:-:S10]  /*0550*/  DFMA R14, R16, R14, R18 ;  /* 0x0000000e100e722b */ /* 0x000fd40000000012 */
[----:B------:R-:W-:Y:S05]  /*0560*/  @P0 BRA `(.L_x_3) ;  /* 0x00000000006c0947 */ /* 0x000fea0003800000 */
[----:B------:R-:W-:-:S04]  /*0570*/  LOP3.LUT R9, R7, 0x7ff00000, RZ, 0xc0, !PT ;  /* 0x7ff0000007097812 */ /* 0x000fc800078ec0ff */
[CC--:B------:R-:W-:Y:S02]  /*0580*/  VIADDMNMX R8, R12.reuse, -R9.reuse, 0xb9600000, !PT ;  /* 0xb96000000c087446 */ /* 0x0c0fe40007800909 */
[----:B------:R-:W-:Y:S02]  /*0590*/  ISETP.GE.U32.AND P0, PT, R12, R9, PT ;  /* 0x000000090c00720c */ /* 0x000fe40003f06070 */
[----:B------:R-:W-:Y:S02]  /*05a0*/  VIMNMX R8, PT, PT, R8, 0x46a00000, PT ;  /* 0x46a0000008087848 */ /* 0x000fe40003fe0100 */
[----:B------:R-:W-:-:S05]  /*05b0*/  SEL R13, R13, 0x63400000, !P0 ;  /* 0x634000000d0d7807 */ /* 0x000fca0004000000 */
[----:B------:R-:W-:Y:S02]  /*05c0*/  IMAD.IADD R16, R8, 0x1, -R13 ;  /* 0x0000000108107824 */ /* 0x000fe400078e0a0d */
[----:B------:R-:W-:Y:S02]  /*05d0*/  IMAD.MOV.U32 R8, RZ, RZ, RZ ;  /* 0x000000ffff087224 */ /* 0x000fe400078e00ff */
[----:B------:R-:W-:-:S06]  /*05e0*/  VIADD R9, R16, 0x7fe00000 ;  /* 0x7fe0000010097836 */ /* 0x000fcc0000000000 */
[----:B------:R-:W-:-:S10]  /*05f0*/  DMUL R12, R14, R8 ;  /* 0x000000080e0c7228 */ /* 0x000fd40000000000 */
[----:B------:R-:W-:-:S13]  /*0600*/  FSETP.GTU.AND P0, PT, |R13|, 1.469367938527859385e-39, PT ;  /* 0x001000000d00780b */ /* 0x000fda0003f0c200 */
[----:B------:R-:W-:Y:S05]  /*0610*/  @P0 BRA `(.L_x_4) ;  /* 0x0000000000940947 */ /* 0x000fea0003800000 */
[----:B------:R-:W-:Y:S01]  /*0620*/  DFMA R2, R14, -R2, R10 ;  /* 0x800000020e02722b */ /* 0x000fe2000000000a */
[----:B------:R-:W-:-:S09]  /*0630*/  IMAD.MOV.U32 R8, RZ, RZ, RZ ;  /* 0x000000ffff087224 */ /* 0x000fd200078e00ff */
[C---:B------:R-:W-:Y:S02]  /*0640*/  FSETP.NEU.AND P0, PT, R3.reuse, RZ, PT ;  /* 0x000000ff0300720b */ /* 0x040fe40003f0d000 */
[----:B------:R-:W-:-:S04]  /*0650*/  LOP3.LUT R7, R3, 0x80000000, R7, 0x48, !PT ;  /* 0x8000000003077812 */ /* 0x000fc800078e4807 */
[----:B------:R-:W-:-:S07]  /*0660*/  LOP3.LUT R9, R7, R9, RZ, 0xfc, !PT ;  /* 0x0000000907097212 */ /* 0x000fce00078efcff */
[----:B------:R-:W-:Y:S05]  /*0670*/  @!P0 BRA `(.L_x_4) ;  /* 0x00000000007c8947 */ /* 0x000fea0003800000 */
[----:B------:R-:W-:Y:S01]  /*0680*/  IMAD.MOV R3, RZ, RZ, -R16 ;  /* 0x000000ffff037224 */ /* 0x000fe200078e0a10 */
[----:B------:R-:W-:Y:S01]  /*0690*/  DMUL.RP R8, R14, R8 ;  /* 0x000000080e087228 */ /* 0x000fe20000008000 */
[----:B------:R-:W-:-:S06]  /*06a0*/  IMAD.MOV.U32 R2, RZ, RZ, RZ ;  /* 0x000000ffff027224 */ /* 0x000fcc00078e00ff */
[----:B------:R-:W-:-:S03]  /*06b0*/  DFMA R2, R12, -R2, R14 ;  /* 0x800000020c02722b */ /* 0x000fc6000000000e */
[----:B------:R-:W-:-:S03]  /*06c0*/  LOP3.LUT R7, R9, R7, RZ, 0x3c, !PT ;  /* 0x0000000709077212 */ /* 0x000fc600078e3cff */
[----:B------:R-:W-:-:S04]  /*06d0*/  IADD3 R2, PT, PT, -R16, -0x43300000, RZ ;  /* 0xbcd0000010027810 */ /* 0x000fc80007ffe1ff */
[----:B------:R-:W-:-:S04]  /*06e0*/  FSETP.NEU.AND P0, PT, |R3|, R2, PT ;  /* 0x000000020300720b */ /* 0x000fc80003f0d200 */
[----:B------:R-:W-:Y:S02]  /*06f0*/  FSEL R12, R8, R12, !P0 ;  /* 0x0000000c080c7208 */ /* 0x000fe40004000000 */
[----:B------:R-:W-:Y:S01]  /*0700*/  FSEL R13, R7, R13, !P0 ;  /* 0x0000000d070d7208 */ /* 0x000fe20004000000 */
[----:B------:R-:W-:Y:S06]  /*0710*/  BRA `(.L_x_4) ;  /* 0x0000000000547947 */ /* 0x000fec0003800000 */
.L_x_3:
[----:B------:R-:W-:-:S14]  /*0720*/  DSETP.NAN.AND P0, PT, R8, R8, PT ;  /* 0x000000080800722a */ /* 0x000fdc0003f08000 */
[----:B------:R-:W-:Y:S05]  /*0730*/  @P0 BRA `(.L_x_5) ;  /* 0x0000000000440947 */ /* 0x000fea0003800000 */
[----:B------:R-:W-:-:S14]  /*0740*/  DSETP.NAN.AND P0, PT, R6, R6, PT ;  /* 0x000000060600722a */ /* 0x000fdc0003f08000 */
[----:B------:R-:W-:Y:S05]  /*0750*/  @P0 BRA `(.L_x_6) ;  /* 0x0000000000300947 */ /* 0x000fea0003800000 */
[----:B------:R-:W-:Y:S01]  /*0760*/  ISETP.NE.AND P0, PT, R21, R20, PT ;  /* 0x000000141500720c */ /* 0x000fe20003f05270 */
[----:B------:R-:W-:Y:S02]  /*0770*/  IMAD.MOV.U32 R12, RZ, RZ, 0x0 ;  /* 0x00000000ff0c7424 */ /* 0x000fe400078e00ff */
[----:B------:R-:W-:-:S10]  /*0780*/  IMAD.MOV.U32 R13, RZ, RZ, -0x80000 ;  /* 0xfff80000ff0d7424 */ /* 0x000fd400078e00ff */
[----:B------:R-:W-:Y:S05]  /*0790*/  @!P0 BRA `(.L_x_4) ;  /* 0x0000000000348947 */ /* 0x000fea0003800000 */
[----:B------:R-:W-:Y:S02]  /*07a0*/  ISETP.NE.AND P0, PT, R21, 0x7ff00000, PT ;  /* 0x7ff000001500780c */ /* 0x000fe40003f05270 */
[----:B------:R-:W-:Y:S02]  /*07b0*/  LOP3.LUT R13, R9, 0x80000000, R7, 0x48, !PT ;  /* 0x80000000090d7812 */ /* 0x000fe400078e4807 */
[----:B------:R-:W-:-:S13]  /*07c0*/  ISETP.EQ.OR P0, PT, R20, RZ, !P0 ;  /* 0x000000ff1400720c */ /* 0x000fda0004702670 */
[----:B------:R-:W-:Y:S01]  /*07d0*/  @P0 LOP3.LUT R2, R13, 0x7ff00000, RZ, 0xfc, !PT ;  /* 0x7ff000000d020812 */ /* 0x000fe200078efcff */
[----:B------:R-:W-:Y:S02]  /*07e0*/  @!P0 IMAD.MOV.U32 R12, RZ, RZ, RZ ;  /* 0x000000ffff0c8224 */ /* 0x000fe400078e00ff */
[----:B------:R-:W-:Y:S02]  /*07f0*/  @P0 IMAD.MOV.U32 R12, RZ, RZ, RZ ;  /* 0x000000ffff0c0224 */ /* 0x000fe400078e00ff */
[----:B------:R-:W-:Y:S01]  /*0800*/  @P0 IMAD.MOV.U32 R13, RZ, RZ, R2 ;  /* 0x000000ffff0d0224 */ /* 0x000fe200078e0002 */
[----:B------:R-:W-:Y:S06]  /*0810*/  BRA `(.L_x_4) ;  /* 0x0000000000147947 */ /* 0x000fec0003800000 */
.L_x_6:
[----:B------:R-:W-:Y:S01]  /*0820*/  LOP3.LUT R13, R7, 0x80000, RZ, 0xfc, !PT ;  /* 0x00080000070d7812 */ /* 0x000fe200078efcff */
[----:B------:R-:W-:Y:S01]  /*0830*/  IMAD.MOV.U32 R12, RZ, RZ, R6 ;  /* 0x000000ffff0c7224 */ /* 0x000fe200078e0006 */
[----:B------:R-:W-:Y:S06]  /*0840*/  BRA `(.L_x_4) ;  /* 0x0000000000087947 */ /* 0x000fec0003800000 */
.L_x_5:
[----:B------:R-:W-:Y:S01]  /*0850*/  LOP3.LUT R13, R9, 0x80000, RZ, 0xfc, !PT ;  /* 0x00080000090d7812 */ /* 0x000fe200078efcff */
[----:B------:R-:W-:-:S07]  /*0860*/  IMAD.MOV.U32 R12, RZ, RZ, R8 ;  /* 0x000000ffff0c7224 */ /* 0x000fce00078e0008 */
.L_x_4:
[----:B------:R-:W-:Y:S05]  /*0870*/  BSYNC.RECONVERGENT B1 ;  /* 0x0000000000017941 */ /* 0x000fea0003800200 */
.L_x_2:
[----:B------:R-:W-:Y:S02]  /*0880*/  IMAD.MOV.U32 R2, RZ, RZ, R0 ;  /* 0x000000ffff027224 */ /* 0x000fe400078e0000 */
[----:B------:R-:W-:-:S04]  /*0890*/  IMAD.MOV.U32 R3, RZ, RZ, 0x0 ;  /* 0x00000000ff037424 */ /* 0x000fc800078e00ff */
[----:B------:R-:W-:Y:S05]  /*08a0*/  RET.REL.NODEC R2 `(_Z7kernel2PdS_iii) ;  /* 0xfffffff402d47950 */ /* 0x000fea0003c3ffff */
.L_x_7:
[----:B------:R-:W-:-:S00]  /*08b0*/  BRA `(.L_x_7) ;  /* 0xfffffffc00fc7947 */ /* 0x000fc0000383ffff */
[----:B------:R-:W-:-:S00]  /*08c0*/  NOP ;  /* 0x0000000000007918 */ /* 0x000fc00000000000 */
        /* <DEDUP_REMOVED lines=11> */
.L_x_8:


//--------------------- .nv.shared._Z7kernel2PdS_iii --------------------------
	.section	.nv.shared._Z7kernel2PdS_iii,"aw",@nobits
	.sectionflags	@""
	.align	8
.nv.shared._Z7kernel2PdS_iii:
	.zero		1032


//--------------------- .nv.shared.reserved.0     --------------------------
	.section	.nv.shared.reserved.0,"aw",@nobits
	.weak		__nv_reservedSMEM_offset_0_alias
	.size		__nv_reservedSMEM_offset_0_alias, 0, 64
	.other		__nv_reservedSMEM_offset_0_alias,@"STO_CUDA_RESERVED_SHARED STV_DEFAULT"
__nv_reservedSMEM_offset_0_alias:
	.zero		0
	.zero		64


//--------------------- .nv.constant0._Z7kernel2PdS_iii --------------------------
	.section	.nv.constant0._Z7kernel2PdS_iii,"a",@progbits
	.sectionflags	@""
	.align	4
.nv.constant0._Z7kernel2PdS_iii:
	.zero		924


//--------------------- SYMBOLS --------------------------

	.type		.nv.reservedSmem.offset0,@object
	.size		.nv.reservedSmem.offset0,0x4
	.type		.nv.reservedSmem.cap,@object
	.size		.nv.reservedSmem.cap,0x4
